//
// Generated by NVIDIA NVVM Compiler
//
// Compiler Build ID: CL-36424714
// Cuda compilation tools, release 13.0, V13.0.88
// Based on NVVM 20.0.0
//

.version 9.0
.target sm_100
.address_size 64

	// .globl	_Z11modifyPointP5Point

.visible .entry _Z11modifyPointP5Point(
	.param .u64 .ptr .align 1 _Z11modifyPointP5Point_param_0
)
{
	.reg .b32 	%f<5>;
	.reg .b64 	%rd<3>;

	ld.param.u64 	%rd1, [_Z11modifyPointP5Point_param_0];
	cvta.to.global.u64 	%rd2, %rd1;
	ld.global.f32 	%f1, [%rd2];
	add.f32 	%f2, %f1, %f1;
	st.global.f32 	[%rd2], %f2;
	ld.global.f32 	%f3, [%rd2+4];
	add.f32 	%f4, %f3, %f3;
	st.global.f32 	[%rd2+4], %f4;
	ret;

}


// ===== COMPILED SASS (sm_100) =====

	.target	sm_100

	.elftype	@"ET_EXEC"


//--------------------- .note.nv.tkinfo           --------------------------
	.section	.note.nv.tkinfo,"",@"SHT_NOTE"
	.sectionflags	@"SHF_NOTE_NV_TKINFO"
	.tkinfo
        /*0018*/ 	.word	0x00000002
        /*0030*/ 	.string	""
        /*0030*/ 	.string	"ptxas"
        /*0030*/ 	.string	"Cuda compilation tools, release 13.0, V13.0.88"
        /*0030*/ 	.string	"Build cuda_13.0.r13.0/compiler.36424714_0"
        /*0030*/ 	.string	"-arch sm_100 -m 64 "



//--------------------- .note.nv.cuinfo           --------------------------
	.section	.note.nv.cuinfo,"",@"SHT_NOTE"
	.sectionflags	@"SHF_NOTE_NV_CUINFO"
        /*0018*/ 	.short	0x0002
        /*001a*/ 	.short	0x0064
        /*001c*/ 	.short	0x0082
	.zero		2


//--------------------- .nv.info                  --------------------------
	.section	.nv.info,"",@"SHT_CUDA_INFO"
	.align	4


	//----- nvinfo : EIATTR_REGCOUNT
	.align		4
        /*0000*/ 	.byte	0x04, 0x2f
        /*0002*/ 	.short	(.L_1 - .L_0)
	.align		4
.L_0:
        /*0004*/ 	.word	index@(_Z11modifyPointP5Point)
        /*0008*/ 	.word	0x0000000a


	//----- nvinfo : EIATTR_FRAME_SIZE
	.align		4
.L_1:
        /*000c*/ 	.byte	0x04, 0x11
        /*000e*/ 	.short	(.L_3 - .L_2)
	.align		4
.L_2:
        /*0010*/ 	.word	index@(_Z11modifyPointP5Point)
        /*0014*/ 	.word	0x00000000


	//----- nvinfo : EIATTR_MIN_STACK_SIZE
	.align		4
.L_3:
        /*0018*/ 	.byte	0x04, 0x12
        /*001a*/ 	.short	(.L_5 - .L_4)
	.align		4
.L_4:
        /*001c*/ 	.word	index@(_Z11modifyPointP5Point)
        /*0020*/ 	.word	0x00000000
.L_5:


//--------------------- .nv.compat                --------------------------
	.section	.nv.compat,"",@"SHT_CUDA_COMPAT_INFO"
	.align	4
        /*0000*/ 	.byte	0x02, 0x09, 0x00, 0x00, 0x02, 0x02, 0x01, 0x00, 0x02, 0x05, 0x05, 0x00, 0x03, 0x07, 0x01, 0x01
        /*0010*/ 	.byte	0x02, 0x03, 0x00, 0x00, 0x02, 0x06, 0x01, 0x00, 0x04, 0x0b, 0x08, 0x00, 0x09, 0x00, 0x00, 0x00
        /*0020*/ 	.byte	0x00, 0x00, 0x00, 0x00


//--------------------- .nv.info._Z11modifyPointP5Point --------------------------
	.section	.nv.info._Z11modifyPointP5Point,"",@"SHT_CUDA_INFO"
	.sectionflags	@""
	.align	4


	//----- nvinfo : EIATTR_CUDA_API_VERSION
	.align		4
        /*0000*/ 	.byte	0x04, 0x37
        /*0002*/ 	.short	(.L_7 - .L_6)
.L_6:
        /*0004*/ 	.word	0x00000082


	//----- nvinfo : EIATTR_KPARAM_INFO
	.align		4
.L_7:
        /*0008*/ 	.byte	0x04, 0x17
        /*000a*/ 	.short	(.L_9 - .L_8)
.L_8:
        /*000c*/ 	.word	0x00000000
        /*0010*/ 	.short	0x0000
        /*0012*/ 	.short	0x0000
        /*0014*/ 	.byte	0x00, 0xf5, 0x21, 0x00


	//----- nvinfo : EIATTR_SPARSE_MMA_MASK
	.align		4
.L_9:
        /*0018*/ 	.byte	0x03, 0x50
        /*001a*/ 	.short	0x0000


	//----- nvinfo : EIATTR_MAXREG_COUNT
	.align		4
        /*001c*/ 	.byte	0x03, 0x1b
        /*001e*/ 	.short	0x00ff


	//----- nvinfo : EIATTR_MERCURY_ISA_VERSION
	.align		4
        /*0020*/ 	.byte	0x03, 0x5f
        /*0022*/ 	.short	0x0101


	//----- nvinfo : EIATTR_VRC_CTA_INIT_COUNT
	.align		4
        /*0024*/ 	.byte	0x02, 0x4a
	.zero		1
	.zero		1


	//----- nvinfo : EIATTR_EXIT_INSTR_OFFSETS
	.align		4
        /*0028*/ 	.byte	0x04, 0x1c
        /*002a*/ 	.short	(.L_11 - .L_10)


	//   ....[0]....
.L_10:
        /*002c*/ 	.word	0x00000090


	//----- nvinfo : EIATTR_CBANK_PARAM_SIZE
	.align		4
.L_11:
        /*0030*/ 	.byte	0x03, 0x19
        /*0032*/ 	.short	0x0008


	//----- nvinfo : EIATTR_PARAM_CBANK
	.align		4
        /*0034*/ 	.byte	0x04, 0x0a
        /*0036*/ 	.short	(.L_13 - .L_12)
	.align		4
.L_12:
        /*0038*/ 	.word	index@(.nv.constant0._Z11modifyPointP5Point)
        /*003c*/ 	.short	0x0380
        /*003e*/ 	.short	0x0008


	//----- nvinfo : EIATTR_SW_WAR
	.align		4
.L_13:
        /*0040*/ 	.byte	0x04, 0x36
        /*0042*/ 	.short	(.L_15 - .L_14)
.L_14:
        /*0044*/ 	.word	0x00000008
.L_15:


//--------------------- .nv.callgraph             --------------------------
	.section	.nv.callgraph,"",@"SHT_CUDA_CALLGRAPH"
	.align	4
	.sectionentsize	8
	.align		4
        /*0000*/ 	.word	0x00000000
	.align		4
        /*0004*/ 	.word	0xffffffff
	.align		4
        /*0008*/ 	.word	0x00000000
	.align		4
        /*000c*/ 	.word	0xfffffffe
	.align		4
        /*0010*/ 	.word	0x00000000
	.align		4
        /*0014*/ 	.word	0xfffffffd
	.align		4
        /*0018*/ 	.word	0x00000000
	.align		4
        /*001c*/ 	.word	0xfffffffc


//--------------------- .text._Z11modifyPointP5Point --------------------------
	.section	.text._Z11modifyPointP5Point,"ax",@progbits
	.align	128
        .global         _Z11modifyPointP5Point
        .type           _Z11modifyPointP5Point,@function
        .size           _Z11modifyPointP5Point,(.L_x_1 - _Z11modifyPointP5Point)
        .other          _Z11modifyPointP5Point,@"STO_CUDA_ENTRY STV_DEFAULT"
_Z11modifyPointP5Point:
.text._Z11modifyPointP5Point:
[----:B------:R-:W-:Y:S08]  /*0000*/  LDC R1, c[0x0][0x37c] ;  /* 0x0000df00ff017b82 */ /* 0x000ff00000000800 */
[----:B------:R-:W0:Y:S01]  /*0010*/  LDC.64 R2, c[0x0][0x380] ;  /* 0x0000e000ff027b82 */ /* 0x000e220000000a00 */
[----:B------:R-:W0:Y:S02]  /*0020*/  LDCU.64 UR4, c[0x0][0x358] ;  /* 0x00006b00ff0477ac */ /* 0x000e240008000a00 */
[----:B0-----:R-:W2:Y:S04]  /*0030*/  LDG.E R0, desc[UR4][R2.64] ;  /* 0x0000000402007981 */ /* 0x001ea8000c1e1900 */
[----:B------:R-:W3:Y:S01]  /*0040*/  LDG.E R4, desc[UR4][R2.64+0x4] ;  /* 0x0000040402047981 */ /* 0x000ee2000c1e1900 */
[----:B--2---:R-:W-:Y:S01]  /*0050*/  FADD R5, R0, R0 ;  /* 0x0000000000057221 */ /* 0x004fe20000000000 */
[----:B---3--:R-:W-:-:S04]  /*0060*/  FADD R7, R4, R4 ;  /* 0x0000000404077221 */ /* 0x008fc80000000000 */
[----:B------:R-:W-:Y:S04]  /*0070*/  STG.E desc[UR4][R2.64], R5 ;  /* 0x0000000502007986 */ /* 0x000fe8000c101904 */
[----:B------:R-:W-:Y:S01]  /*0080*/  STG.E desc[UR4][R2.64+0x4], R7 ;  /* 0x0000040702007986 */ /* 0x000fe2000c101904 */
[----:B------:R-:W-:Y:S05]  /*0090*/  EXIT ;  /* 0x000000000000794d */ /* 0x000fea0003800000 */
.L_x_0:
[----:B------:R-:W-:-:S00]  /*00a0*/  BRA `(.L_x_0) ;  /* 0xfffffffc00fc7947 */ /* 0x000fc0000383ffff */
[----:B------:R-:W-:-:S00]  /*00b0*/  NOP ;  /* 0x0000000000007918 */ /* 0x000fc00000000000 */
        /* <DEDUP_REMOVED lines=12> */
.L_x_1:


//--------------------- .nv.shared.reserved.0     --------------------------
	.section	.nv.shared.reserved.0,"aw",@nobits
	.weak		__nv_reservedSMEM_offset_0_alias
	.size		__nv_reservedSMEM_offset_0_alias, 0, 64
	.other		__nv_reservedSMEM_offset_0_alias,@"STO_CUDA_RESERVED_SHARED STV_DEFAULT"
__nv_reservedSMEM_offset_0_alias:
	.zero		0
	.zero		64


//--------------------- .nv.constant0._Z11modifyPointP5Point --------------------------
	.section	.nv.constant0._Z11modifyPointP5Point,"a",@progbits
	.sectionflags	@""
	.align	4
.nv.constant0._Z11modifyPointP5Point:
	.zero		904


//--------------------- SYMBOLS --------------------------

	.type		.nv.reservedSmem.offset0,@object
	.size		.nv.reservedSmem.offset0,0x4
